//
// Generated by NVIDIA NVVM Compiler
//
// Compiler Build ID: CL-36424714
// Cuda compilation tools, release 13.0, V13.0.88
// Based on NVVM 20.0.0
//

.version 9.0
.target sm_100
.address_size 64

	// .globl	_Z14hello_from_gpuv
.extern .func  (.param .b32 func_retval0) vprintf
(
	.param .b64 vprintf_param_0,
	.param .b64 vprintf_param_1
)
;
.global .align 1 .b8 $str[41] = {231, 172, 172, 37, 100, 228, 184, 170, 231, 186, 191, 231, 168, 139, 32, 115, 97, 121, 32, 104, 101, 108, 108, 111, 32, 119, 111, 114, 108, 100, 32, 102, 114, 111, 109, 32, 71, 80, 85, 10};

.visible .entry _Z14hello_from_gpuv()
{
	.local .align 8 .b8 	__local_depot0[8];
	.reg .b64 	%SP;
	.reg .b64 	%SPL;
	.reg .b32 	%r<7>;
	.reg .b64 	%rd<5>;

	mov.u64 	%SPL, __local_depot0;
	cvta.local.u64 	%SP, %SPL;
	add.u64 	%rd1, %SP, 0;
	add.u64 	%rd2, %SPL, 0;
	mov.u32 	%r1, %ctaid.x;
	mov.u32 	%r2, %ntid.x;
	mov.u32 	%r3, %tid.x;
	mad.lo.s32 	%r4, %r1, %r2, %r3;
	st.local.u32 	[%rd2], %r4;
	mov.u64 	%rd3, $str;
	cvta.global.u64 	%rd4, %rd3;
	{ // callseq 0, 0
	.param .b64 param0;
	st.param.b64 	[param0], %rd4;
	.param .b64 param1;
	st.param.b64 	[param1], %rd1;
	.param .b32 retval0;
	call.uni (retval0), 
	vprintf, 
	(
	param0, 
	param1
	);
	ld.param.b32 	%r5, [retval0];
	} // callseq 0
	ret;

}


// ===== COMPILED SASS (sm_100) =====

	.target	sm_100

	.elftype	@"ET_EXEC"


//--------------------- .note.nv.tkinfo           --------------------------
	.section	.note.nv.tkinfo,"",@"SHT_NOTE"
	.sectionflags	@"SHF_NOTE_NV_TKINFO"
	.tkinfo
        /*0018*/ 	.word	0x00000002
        /*0030*/ 	.string	""
        /*0030*/ 	.string	"ptxas"
        /*0030*/ 	.string	"Cuda compilation tools, release 13.0, V13.0.88"
        /*0030*/ 	.string	"Build cuda_13.0.r13.0/compiler.36424714_0"
        /*0030*/ 	.string	"-arch sm_100 -m 64 "



//--------------------- .note.nv.cuinfo           --------------------------
	.section	.note.nv.cuinfo,"",@"SHT_NOTE"
	.sectionflags	@"SHF_NOTE_NV_CUINFO"
        /*0018*/ 	.short	0x0002
        /*001a*/ 	.short	0x0064
        /*001c*/ 	.short	0x0082
	.zero		2


//--------------------- .nv.info                  --------------------------
	.section	.nv.info,"",@"SHT_CUDA_INFO"
	.align	4


	//----- nvinfo : EIATTR_REGCOUNT
	.align		4
        /*0000*/ 	.byte	0x04, 0x2f
        /*0002*/ 	.short	(.L_2 - .L_1)
	.align		4
.L_1:
        /*0004*/ 	.word	index@(_Z14hello_from_gpuv)
        /*0008*/ 	.word	0x00000018


	//----- nvinfo : EIATTR_FRAME_SIZE
	.align		4
.L_2:
        /*000c*/ 	.byte	0x04, 0x11
        /*000e*/ 	.short	(.L_4 - .L_3)
	.align		4
.L_3:
        /*0010*/ 	.word	index@(_Z14hello_from_gpuv)
        /*0014*/ 	.word	0x00000008


	//----- nvinfo : EIATTR_MIN_STACK_SIZE
	.align		4
.L_4:
        /*0018*/ 	.byte	0x04, 0x12
        /*001a*/ 	.short	(.L_6 - .L_5)
	.align		4
.L_5:
        /*001c*/ 	.word	index@(_Z14hello_from_gpuv)
        /*0020*/ 	.word	0x00000008
.L_6:


//--------------------- .nv.compat                --------------------------
	.section	.nv.compat,"",@"SHT_CUDA_COMPAT_INFO"
	.align	4
        /*0000*/ 	.byte	0x02, 0x09, 0x00, 0x00, 0x02, 0x02, 0x01, 0x00, 0x02, 0x05, 0x05, 0x00, 0x03, 0x07, 0x01, 0x01
        /*0010*/ 	.byte	0x02, 0x03, 0x00, 0x00, 0x02, 0x06, 0x01, 0x00, 0x04, 0x0b, 0x08, 0x00, 0x09, 0x00, 0x00, 0x00
        /*0020*/ 	.byte	0x00, 0x00, 0x00, 0x00


//--------------------- .nv.info._Z14hello_from_gpuv --------------------------
	.section	.nv.info._Z14hello_from_gpuv,"",@"SHT_CUDA_INFO"
	.sectionflags	@""
	.align	4


	//----- nvinfo : EIATTR_CUDA_API_VERSION
	.align		4
        /*0000*/ 	.byte	0x04, 0x37
        /*0002*/ 	.short	(.L_8 - .L_7)
.L_7:
        /*0004*/ 	.word	0x00000082


	//----- nvinfo : EIATTR_SPARSE_MMA_MASK
	.align		4
.L_8:
        /*0008*/ 	.byte	0x03, 0x50
        /*000a*/ 	.short	0x0000


	//----- nvinfo : EIATTR_MAXREG_COUNT
	.align		4
        /*000c*/ 	.byte	0x03, 0x1b
        /*000e*/ 	.short	0x00ff


	//----- nvinfo : EIATTR_EXTERNS
	.align		4
        /*0010*/ 	.byte	0x04, 0x0f
        /*0012*/ 	.short	(.L_10 - .L_9)


	//   ....[0]....
	.align		4
.L_9:
        /*0014*/ 	.word	index@(vprintf)


	//----- nvinfo : EIATTR_MERCURY_ISA_VERSION
	.align		4
.L_10:
        /*0018*/ 	.byte	0x03, 0x5f
        /*001a*/ 	.short	0x0101


	//----- nvinfo : EIATTR_VRC_CTA_INIT_COUNT
	.align		4
        /*001c*/ 	.byte	0x02, 0x4a
	.zero		1
	.zero		1


	//----- nvinfo : EIATTR_SYSCALL_OFFSETS
	.align		4
        /*0020*/ 	.byte	0x04, 0x46
        /*0022*/ 	.short	(.L_12 - .L_11)


	//   ....[0]....
.L_11:
        /*0024*/ 	.word	0x00000110


	//----- nvinfo : EIATTR_EXIT_INSTR_OFFSETS
	.align		4
.L_12:
        /*0028*/ 	.byte	0x04, 0x1c
        /*002a*/ 	.short	(.L_14 - .L_13)


	//   ....[0]....
.L_13:
        /*002c*/ 	.word	0x00000120


	//----- nvinfo : EIATTR_SW_WAR
	.align		4
.L_14:
        /*0030*/ 	.byte	0x04, 0x36
        /*0032*/ 	.short	(.L_16 - .L_15)
.L_15:
        /*0034*/ 	.word	0x00000008
.L_16:


//--------------------- .nv.callgraph             --------------------------
	.section	.nv.callgraph,"",@"SHT_CUDA_CALLGRAPH"
	.align	4
	.sectionentsize	8
	.align		4
        /*0000*/ 	.word	0x00000000
	.align		4
        /*0004*/ 	.word	0xffffffff
	.align		4
        /*0008*/ 	.word	index@(_Z14hello_from_gpuv)
	.align		4
        /*000c*/ 	.word	index@(vprintf)
	.align		4
        /*0010*/ 	.word	0x00000000
	.align		4
        /*0014*/ 	.word	0xfffffffe
	.align		4
        /*0018*/ 	.word	0x00000000
	.align		4
        /*001c*/ 	.word	0xfffffffd
	.align		4
        /*0020*/ 	.word	0x00000000
	.align		4
        /*0024*/ 	.word	0xfffffffc


//--------------------- .nv.constant4             --------------------------
	.section	.nv.constant4,"a",@progbits
	.align	8
	.align		8
.nv.constant4:
        /*0000*/ 	.dword	vprintf
	.align		8
        /*0008*/ 	.dword	$str


//--------------------- .text._Z14hello_from_gpuv --------------------------
	.section	.text._Z14hello_from_gpuv,"ax",@progbits
	.align	128
        .global         _Z14hello_from_gpuv
        .type           _Z14hello_from_gpuv,@function
        .size           _Z14hello_from_gpuv,(.L_x_2 - _Z14hello_from_gpuv)
        .other          _Z14hello_from_gpuv,@"STO_CUDA_ENTRY STV_DEFAULT"
_Z14hello_from_gpuv:
.text._Z14hello_from_gpuv:
[----:B------:R-:W0:Y:S01]  /*0000*/  LDC R1, c[0x0][0x37c] ;  /* 0x0000df00ff017b82 */ /* 0x000e220000000800 */
[----:B------:R-:W1:Y:S01]  /*0010*/  S2R R3, SR_TID.X ;  /* 0x0000000000037919 */ /* 0x000e620000002100 */
[----:B------:R-:W2:Y:S06]  /*0020*/  LDCU UR5, c[0x0][0x2fc] ;  /* 0x00005f80ff0577ac */ /* 0x000eac0008000800 */
[----:B------:R-:W1:Y:S01]  /*0030*/  S2UR UR6, SR_CTAID.X ;  /* 0x00000000000679c3 */ /* 0x000e620000002500 */
[----:B------:R-:W-:Y:S01]  /*0040*/  MOV R2, 0x0 ;  /* 0x0000000000027802 */ /* 0x000fe20000000f00 */
[----:B0-----:R-:W-:Y:S01]  /*0050*/  VIADD R1, R1, 0xfffffff8 ;  /* 0xfffffff801017836 */ /* 0x001fe20000000000 */
[----:B------:R-:W0:Y:S05]  /*0060*/  LDCU UR4, c[0x0][0x2f8] ;  /* 0x00005f00ff0477ac */ /* 0x000e2a0008000800 */
[----:B------:R-:W1:Y:S01]  /*0070*/  LDC R0, c[0x0][0x360] ;  /* 0x0000d800ff007b82 */ /* 0x000e620000000800 */
[----:B0-----:R-:W-:-:S05]  /*0080*/  IADD3 R6, P0, PT, R1, UR4, RZ ;  /* 0x0000000401067c10 */ /* 0x001fca000ff1e0ff */
[----:B--2---:R-:W-:Y:S02]  /*0090*/  IMAD.X R7, RZ, RZ, UR5, P0 ;  /* 0x00000005ff077e24 */ /* 0x004fe400080e06ff */
[----:B-1----:R-:W-:Y:S01]  /*00a0*/  IMAD R0, R0, UR6, R3 ;  /* 0x0000000600007c24 */ /* 0x002fe2000f8e0203 */
[----:B------:R-:W0:Y:S01]  /*00b0*/  LDCU.64 UR6, c[0x4][0x8] ;  /* 0x01000100ff0677ac */ /* 0x000e220008000a00 */
[----:B------:R-:W1:Y:S03]  /*00c0*/  LDC.64 R2, c[0x4][R2] ;  /* 0x0100000002027b82 */ /* 0x000e660000000a00 */
[----:B------:R2:W-:Y:S01]  /*00d0*/  STL [R1], R0 ;  /* 0x0000000001007387 */ /* 0x0005e20000100800 */
[----:B0-----:R-:W-:Y:S01]  /*00e0*/  IMAD.U32 R4, RZ, RZ, UR6 ;  /* 0x00000006ff047e24 */ /* 0x001fe2000f8e00ff */
[----:B--2---:R-:W-:-:S07]  /*00f0*/  MOV R5, UR7 ;  /* 0x0000000700057c02 */ /* 0x004fce0008000f00 */
[----:B------:R-:W-:-:S07]  /*0100*/  LEPC R20, `(.L_x_0) ;  /* 0x000000001014794e */ /* 0x000fce0000000000 */
[----:B-1----:R-:W-:Y:S05]  /*0110*/  CALL.ABS.NOINC R2 ;  /* 0x0000000002007343 */ /* 0x002fea0003c00000 */
.L_x_0:
[----:B------:R-:W-:Y:S05]  /*0120*/  EXIT ;  /* 0x000000000000794d */ /* 0x000fea0003800000 */
.L_x_1:
[----:B------:R-:W-:-:S00]  /*0130*/  BRA `(.L_x_1) ;  /* 0xfffffffc00fc7947 */ /* 0x000fc0000383ffff */
[----:B------:R-:W-:-:S00]  /*0140*/  NOP ;  /* 0x0000000000007918 */ /* 0x000fc00000000000 */
        /* <DEDUP_REMOVED lines=11> */
.L_x_2:


//--------------------- .nv.global.init           --------------------------
	.section	.nv.global.init,"aw",@progbits
.nv.global.init:
	.type		$str,@object
	.size		$str,(.L_0 - $str)
$str:
        /*0000*/ 	.byte	0xe7, 0xac, 0xac, 0x25, 0x64, 0xe4, 0xb8, 0xaa, 0xe7, 0xba, 0xbf, 0xe7, 0xa8, 0x8b, 0x20, 0x73
        /*0010*/ 	.byte	0x61, 0x79, 0x20, 0x68, 0x65, 0x6c, 0x6c, 0x6f, 0x20, 0x77, 0x6f, 0x72, 0x6c, 0x64, 0x20, 0x66
        /*0020*/ 	.byte	0x72, 0x6f, 0x6d, 0x20, 0x47, 0x50, 0x55, 0x0a, 0x00
.L_0:


//--------------------- .nv.shared.reserved.0     --------------------------
	.section	.nv.shared.reserved.0,"aw",@nobits
	.weak		__nv_reservedSMEM_offset_0_alias
	.size		__nv_reservedSMEM_offset_0_alias, 0, 64
	.other		__nv_reservedSMEM_offset_0_alias,@"STO_CUDA_RESERVED_SHARED STV_DEFAULT"
__nv_reservedSMEM_offset_0_alias:
	.zero		0
	.zero		64


//--------------------- .nv.constant0._Z14hello_from_gpuv --------------------------
	.section	.nv.constant0._Z14hello_from_gpuv,"a",@progbits
	.sectionflags	@""
	.align	4
.nv.constant0._Z14hello_from_gpuv:
	.zero		896


//--------------------- SYMBOLS --------------------------

	.type		.nv.reservedSmem.offset0,@object
	.size		.nv.reservedSmem.offset0,0x4
	.type		vprintf,@function
